	.headerflags	@"EF_CUDA_TEXMODE_UNIFIED EF_CUDA_64BIT_ADDRESS EF_CUDA_ACCELERATORS EF_CUDA_SM90 EF_CUDA_VIRTUAL_SM(EF_CUDA_SM90)"
	.elftype	@"ET_EXEC"


//--------------------- .nv.info                  --------------------------
	.section	.nv.info,"",@"SHT_CUDA_INFO"
	.align	4


	//----- nvinfo : EIATTR_REGCOUNT
	.align		4
        /*0000*/ 	.byte	0x04, 0x2f
        /*0002*/ 	.short	(.L_3 - .L_2)
	.align		4
.L_2:
        /*0004*/ 	.word	index@(triton_poi_fused__native_batch_norm_legit_no_training_31)
        /*0008*/ 	.word	0x00000016


	//----- nvinfo : EIATTR_MIN_STACK_SIZE
	.align		4
.L_3:
        /*000c*/ 	.byte	0x04, 0x12
        /*000e*/ 	.short	(.L_5 - .L_4)
	.align		4
.L_4:
        /*0010*/ 	.word	index@(triton_poi_fused__native_batch_norm_legit_no_training_31)
        /*0014*/ 	.word	0x00000000


	//----- nvinfo : EIATTR_FRAME_SIZE
	.align		4
.L_5:
        /*0018*/ 	.byte	0x04, 0x11
        /*001a*/ 	.short	(.L_7 - .L_6)
	.align		4
.L_6:
        /*001c*/ 	.word	index@(triton_poi_fused__native_batch_norm_legit_no_training_31)
        /*0020*/ 	.word	0x00000000


	//----- nvinfo : EIATTR_MIN_STACK_SIZE
	.align		4
.L_7:
        /*0024*/ 	.byte	0x04, 0x12
        /*0026*/ 	.short	(.L_9 - .L_8)
	.align		4
.L_8:
        /*0028*/ 	.word	index@(triton_poi_fused__native_batch_norm_legit_no_training_31)
        /*002c*/ 	.word	0x00000000
.L_9:


//--------------------- .nv.info.triton_poi_fused__native_batch_norm_legit_no_training_31 --------------------------
	.section	.nv.info.triton_poi_fused__native_batch_norm_legit_no_training_31,"",@"SHT_CUDA_INFO"
	.sectionflags	@""
	.align	4


	//----- nvinfo : EIATTR_CUDA_API_VERSION
	.align		4
        /*0000*/ 	.byte	0x04, 0x37
        /*0002*/ 	.short	(.L_11 - .L_10)
.L_10:
        /*0004*/ 	.word	0x0000007c


	//----- nvinfo : EIATTR_KPARAM_INFO
	.align		4
.L_11:
        /*0008*/ 	.byte	0x04, 0x17
        /*000a*/ 	.short	(.L_13 - .L_12)
.L_12:
        /*000c*/ 	.word	0x00000000
        /*0010*/ 	.short	0x0006
        /*0012*/ 	.short	0x0030
        /*0014*/ 	.byte	0x00, 0xf0, 0x11, 0x00


	//----- nvinfo : EIATTR_KPARAM_INFO
	.align		4
.L_13:
        /*0018*/ 	.byte	0x04, 0x17
        /*001a*/ 	.short	(.L_15 - .L_14)
.L_14:
        /*001c*/ 	.word	0x00000000
        /*0020*/ 	.short	0x0005
        /*0022*/ 	.short	0x0028
        /*0024*/ 	.byte	0x00, 0xf4, 0x21, 0x00


	//----- nvinfo : EIATTR_KPARAM_INFO
	.align		4
.L_15:
        /*0028*/ 	.byte	0x04, 0x17
        /*002a*/ 	.short	(.L_17 - .L_16)
.L_16:
        /*002c*/ 	.word	0x00000000
        /*0030*/ 	.short	0x0004
        /*0032*/ 	.short	0x0020
        /*0034*/ 	.byte	0x00, 0xf4, 0x21, 0x00


	//----- nvinfo : EIATTR_KPARAM_INFO
	.align		4
.L_17:
        /*0038*/ 	.byte	0x04, 0x17
        /*003a*/ 	.short	(.L_19 - .L_18)
.L_18:
        /*003c*/ 	.word	0x00000000
        /*0040*/ 	.short	0x0003
        /*0042*/ 	.short	0x0018
        /*0044*/ 	.byte	0x00, 0xf4, 0x21, 0x00


	//----- nvinfo : EIATTR_KPARAM_INFO
	.align		4
.L_19:
        /*0048*/ 	.byte	0x04, 0x17
        /*004a*/ 	.short	(.L_21 - .L_20)
.L_20:
        /*004c*/ 	.word	0x00000000
        /*0050*/ 	.short	0x0002
        /*0052*/ 	.short	0x0010
        /*0054*/ 	.byte	0x00, 0xf4, 0x21, 0x00


	//----- nvinfo : EIATTR_KPARAM_INFO
	.align		4
.L_21:
        /*0058*/ 	.byte	0x04, 0x17
        /*005a*/ 	.short	(.L_23 - .L_22)
.L_22:
        /*005c*/ 	.word	0x00000000
        /*0060*/ 	.short	0x0001
        /*0062*/ 	.short	0x0008
        /*0064*/ 	.byte	0x00, 0xf4, 0x21, 0x00


	//----- nvinfo : EIATTR_KPARAM_INFO
	.align		4
.L_23:
        /*0068*/ 	.byte	0x04, 0x17
        /*006a*/ 	.short	(.L_25 - .L_24)
.L_24:
        /*006c*/ 	.word	0x00000000
        /*0070*/ 	.short	0x0000
        /*0072*/ 	.short	0x0000
        /*0074*/ 	.byte	0x00, 0xf4, 0x21, 0x00


	//----- nvinfo : EIATTR_SPARSE_MMA_MASK
	.align		4
.L_25:
        /*0078*/ 	.byte	0x03, 0x50
        /*007a*/ 	.short	0x0000


	//----- nvinfo : EIATTR_MAXREG_COUNT
	.align		4
        /*007c*/ 	.byte	0x03, 0x1b
        /*007e*/ 	.short	0x00ff


	//----- nvinfo : EIATTR_EXIT_INSTR_OFFSETS
	.align		4
        /*0080*/ 	.byte	0x04, 0x1c
        /*0082*/ 	.short	(.L_27 - .L_26)


	//   ....[0]....
.L_26:
        /*0084*/ 	.word	0x00000450


	//   ....[1]....
        /*0088*/ 	.word	0x00000470


	//----- nvinfo : EIATTR_REQNTID
	.align		4
.L_27:
        /*008c*/ 	.byte	0x04, 0x10
        /*008e*/ 	.short	(.L_29 - .L_28)
.L_28:
        /*0090*/ 	.word	0x00000080
        /*0094*/ 	.word	0x00000001
        /*0098*/ 	.word	0x00000001


	//----- nvinfo : EIATTR_CBANK_PARAM_SIZE
	.align		4
.L_29:
        /*009c*/ 	.byte	0x03, 0x19
        /*009e*/ 	.short	0x0034


	//----- nvinfo : EIATTR_PARAM_CBANK
	.align		4
        /*00a0*/ 	.byte	0x04, 0x0a
        /*00a2*/ 	.short	(.L_31 - .L_30)
	.align		4
.L_30:
        /*00a4*/ 	.word	index@(.nv.constant0.triton_poi_fused__native_batch_norm_legit_no_training_31)
        /*00a8*/ 	.short	0x0210
        /*00aa*/ 	.short	0x0034


	//----- nvinfo : EIATTR_SW_WAR
	.align		4
.L_31:
        /*00ac*/ 	.byte	0x04, 0x36
        /*00ae*/ 	.short	(.L_33 - .L_32)
.L_32:
        /*00b0*/ 	.word	0x00000008
.L_33:


//--------------------- .nv.callgraph             --------------------------
	.section	.nv.callgraph,"",@"SHT_CUDA_CALLGRAPH"
	.align	4
	.sectionentsize	8
	.align		4
        /*0000*/ 	.word	0x00000000
	.align		4
        /*0004*/ 	.word	0xffffffff
	.align		4
        /*0008*/ 	.word	0x00000000
	.align		4
        /*000c*/ 	.word	0xfffffffe
	.align		4
        /*0010*/ 	.word	0x00000000
	.align		4
        /*0014*/ 	.word	0xfffffffd
	.align		4
        /*0018*/ 	.word	0x00000000
	.align		4
        /*001c*/ 	.word	0xfffffffc


//--------------------- .nv.constant4             --------------------------
	.section	.nv.constant4,"a",@progbits
	.align	8
	.align		8
.nv.constant4:
        /*0000*/ 	.dword	_$_str
	.align		8
        /*0008*/ 	.dword	_$_str_$_2


//--------------------- .text.triton_poi_fused__native_batch_norm_legit_no_training_31 --------------------------
	.section	.text.triton_poi_fused__native_batch_norm_legit_no_training_31,"ax",@progbits
	.align	128
        .global         triton_poi_fused__native_batch_norm_legit_no_training_31
        .type           triton_poi_fused__native_batch_norm_legit_no_training_31,@function
        .size           triton_poi_fused__native_batch_norm_legit_no_training_31,(.L_x_1 - triton_poi_fused__native_batch_norm_legit_no_training_31)
        .other          triton_poi_fused__native_batch_norm_legit_no_training_31,@"STO_CUDA_ENTRY STV_DEFAULT"
triton_poi_fused__native_batch_norm_legit_no_training_31:
.text.triton_poi_fused__native_batch_norm_legit_no_training_31:
[----:B------:R-:W0:Y:S01]  /*0000*/  LDC R1, c[0x0][0x28] ;  /* 0x00000a00ff017b82 */ /* 0x000e220000000800 */
[----:B------:R-:W1:Y:S07]  /*0010*/  S2R R0, SR_TID.X ;  /* 0x0000000000007919 */ /* 0x000e6e0000002100 */
[----:B------:R-:W2:Y:S01]  /*0020*/  LDC.64 R8, c[0x0][0x220] ;  /* 0x00008800ff087b82 */ /* 0x000ea20000000a00 */
[----:B------:R-:W-:Y:S01]  /*0030*/  ULDC.64 UR4, c[0x0][0x208] ;  /* 0x0000820000047ab9 */ /* 0x000fe20000000a00 */
[----:B------:R-:W3:Y:S06]  /*0040*/  S2R R5, SR_CTAID.X ;  /* 0x0000000000057919 */ /* 0x000eec0000002500 */
[----:B------:R-:W4:Y:S08]  /*0050*/  LDC.64 R14, c[0x0][0x218] ;  /* 0x00008600ff0e7b82 */ /* 0x000f300000000a00 */
[----:B------:R-:W5:Y:S08]  /*0060*/  LDC.64 R12, c[0x0][0x210] ;  /* 0x00008400ff0c7b82 */ /* 0x000f700000000a00 */
[----:B------:R-:W4:Y:S01]  /*0070*/  LDC.64 R16, c[0x0][0x228] ;  /* 0x00008a00ff107b82 */ /* 0x000f220000000a00 */
[----:B-1----:R-:W-:-:S07]  /*0080*/  SHF.L.U32 R0, R0, 0x1, RZ ;  /* 0x0000000100007819 */ /* 0x002fce00000006ff */
[----:B------:R-:W1:Y:S01]  /*0090*/  LDC.64 R18, c[0x0][0x230] ;  /* 0x00008c00ff127b82 */ /* 0x000e620000000a00 */
[----:B---3--:R-:W-:Y:S02]  /*00a0*/  SHF.R.S32.HI R3, RZ, 0x17, R5 ;  /* 0x00000017ff037819 */ /* 0x008fe40000011405 */
[----:B------:R-:W-:Y:S02]  /*00b0*/  LOP3.LUT R0, R0, 0xfe, RZ, 0xc0, !PT ;  /* 0x000000fe00007812 */ /* 0x000fe400078ec0ff */
[----:B------:R-:W-:Y:S02]  /*00c0*/  SGXT R3, R3, 0x1 ;  /* 0x000000010303781a */ /* 0x000fe40000000200 */
[----:B------:R-:W-:-:S04]  /*00d0*/  LEA R0, R5, R0, 0x8 ;  /* 0x0000000005007211 */ /* 0x000fc800078e40ff */
[----:B------:R-:W-:Y:S02]  /*00e0*/  LEA.HI R3, R3, R0, RZ, 0x2 ;  /* 0x0000000003037211 */ /* 0x000fe400078f10ff */
[----:B------:R-:W-:Y:S02]  /*00f0*/  ISETP.GE.AND P4, PT, R0, 0x1400, PT ;  /* 0x000014000000780c */ /* 0x000fe40003f86270 */
[----:B------:R-:W-:-:S05]  /*0100*/  SHF.R.S32.HI R3, RZ, 0x2, R3 ;  /* 0x00000002ff037819 */ /* 0x000fca0000011403 */
[----:B------:R-:W-:-:S05]  /*0110*/  IMAD.HI R2, R3, 0x66666667, RZ ;  /* 0x6666666703027827 */ /* 0x000fca00078e02ff */
[----:B------:R-:W-:-:S04]  /*0120*/  SHF.R.U32.HI R5, RZ, 0x1f, R2 ;  /* 0x0000001fff057819 */ /* 0x000fc80000011602 */
[----:B------:R-:W-:Y:S02]  /*0130*/  LEA.HI.SX32 R2, R2, R5, 0x19 ;  /* 0x0000000502027211 */ /* 0x000fe400078fcaff */
[----:B------:R-:W-:-:S03]  /*0140*/  CS2R R4, SRZ ;  /* 0x0000000000047805 */ /* 0x000fc6000001ff00 */
[----:B------:R-:W-:-:S04]  /*0150*/  IMAD R11, R2, -0x140, R3 ;  /* 0xfffffec0020b7824 */ /* 0x000fc800078e0203 */
[----:B--2---:R-:W-:-:S05]  /*0160*/  IMAD.WIDE R8, R11, 0x4, R8 ;  /* 0x000000040b087825 */ /* 0x004fca00078e0208 */
[----:B------:R-:W2:Y:S04]  /*0170*/  @!P4 LDG.E.EL R4, desc[UR4][R8.64] ;  /* 0x000000040804c981 */ /* 0x000ea8000c2e1900 */
[----:B------:R3:W2:Y:S01]  /*0180*/  @!P4 LDG.E.EL R5, desc[UR4][R8.64] ;  /* 0x000000040805c981 */ /* 0x0006a2000c2e1900 */
[----:B------:R-:W-:Y:S02]  /*0190*/  CS2R R6, SRZ ;  /* 0x0000000000067805 */ /* 0x000fe4000001ff00 */
[----:B------:R-:W-:Y:S01]  /*01a0*/  CS2R R2, SRZ ;  /* 0x0000000000027805 */ /* 0x000fe2000001ff00 */
[----:B----4-:R-:W-:-:S04]  /*01b0*/  IMAD.WIDE R14, R11, 0x4, R14 ;  /* 0x000000040b0e7825 */ /* 0x010fc800078e020e */
[----:B-----5:R-:W-:Y:S01]  /*01c0*/  IMAD.WIDE R12, R0, 0x4, R12 ;  /* 0x00000004000c7825 */ /* 0x020fe200078e020c */
[----:B------:R-:W4:Y:S04]  /*01d0*/  @!P4 LDG.E.EL R6, desc[UR4][R14.64] ;  /* 0x000000040e06c981 */ /* 0x000f28000c2e1900 */
[----:B------:R-:W4:Y:S01]  /*01e0*/  @!P4 LDG.E.64 R2, desc[UR4][R12.64] ;  /* 0x000000040c02c981 */ /* 0x000f22000c1e1b00 */
[C---:B0-----:R-:W-:Y:S01]  /*01f0*/  IMAD.WIDE R16, R11.reuse, 0x4, R16 ;  /* 0x000000040b107825 */ /* 0x041fe200078e0210 */
[----:B---3--:R-:W-:Y:S02]  /*0200*/  CS2R R8, SRZ ;  /* 0x0000000000087805 */ /* 0x008fe4000001ff00 */
[----:B------:R0:W3:Y:S01]  /*0210*/  @!P4 LDG.E.EL R7, desc[UR4][R14.64] ;  /* 0x000000040e07c981 */ /* 0x0000e2000c2e1900 */
[----:B-1----:R-:W-:Y:S01]  /*0220*/  IMAD.WIDE R18, R11, 0x4, R18 ;  /* 0x000000040b127825 */ /* 0x002fe200078e0212 */
[----:B------:R-:W-:-:S04]  /*0230*/  CS2R R10, SRZ ;  /* 0x00000000000a7805 */ /* 0x000fc8000001ff00 */
[----:B------:R-:W5:Y:S04]  /*0240*/  @!P4 LDG.E.EL R8, desc[UR4][R18.64] ;  /* 0x000000041208c981 */ /* 0x000f68000c2e1900 */
[----:B------:R-:W5:Y:S04]  /*0250*/  @!P4 LDG.E.EL R11, desc[UR4][R16.64] ;  /* 0x00000004100bc981 */ /* 0x000f68000c2e1900 */
[----:B------:R-:W3:Y:S04]  /*0260*/  @!P4 LDG.E.EL R10, desc[UR4][R16.64] ;  /* 0x00000004100ac981 */ /* 0x000ee8000c2e1900 */
[----:B------:R-:W3:Y:S01]  /*0270*/  @!P4 LDG.E.EL R9, desc[UR4][R18.64] ;  /* 0x000000041209c981 */ /* 0x000ee2000c2e1900 */
[----:B0-----:R-:W-:Y:S01]  /*0280*/  HFMA2.MMA R15, -RZ, RZ, 1.625, 0 ;  /* 0x3e800000ff0f7435 */ /* 0x001fe200000001ff */
[----:B--2---:R-:W-:Y:S01]  /*0290*/  FADD R4, R4, 9.9999997473787516356e-06 ;  /* 0x3727c5ac04047421 */ /* 0x004fe20000000000 */
[----:B------:R-:W-:-:S03]  /*02a0*/  FADD R12, R5, 9.9999997473787516356e-06 ;  /* 0x3727c5ac050c7421 */ /* 0x000fc60000000000 */
[----:B------:R0:W1:Y:S08]  /*02b0*/  MUFU.SQRT R13, R4 ;  /* 0x00000004000d7308 */ /* 0x0000700000002000 */
[----:B------:R-:W2:Y:S01]  /*02c0*/  MUFU.SQRT R14, R12 ;  /* 0x0000000c000e7308 */ /* 0x000ea20000002000 */
[----:B0-----:R-:W0:Y:S01]  /*02d0*/  LDC.64 R4, c[0x0][0x238] ;  /* 0x00008e00ff047b82 */ /* 0x001e220000000a00 */
[----:B-1----:R-:W-:-:S02]  /*02e0*/  FSETP.GT.AND P0, PT, R13, 8.50705917302346158658e+37, PT ;  /* 0x7e8000000d00780b */ /* 0x002fc40003f04000 */
[----:B------:R-:W-:Y:S02]  /*02f0*/  FSETP.GEU.AND P2, PT, R13, 1.175494350822287508e-38, PT ;  /* 0x008000000d00780b */ /* 0x000fe40003f4e000 */
[C---:B--2---:R-:W-:Y:S02]  /*0300*/  FSETP.GT.AND P1, PT, R14.reuse, 8.50705917302346158658e+37, PT ;  /* 0x7e8000000e00780b */ /* 0x044fe40003f24000 */
[----:B------:R-:W-:-:S07]  /*0310*/  FSETP.GEU.AND P3, PT, R14, 1.175494350822287508e-38, PT ;  /* 0x008000000e00780b */ /* 0x000fce0003f6e000 */
[----:B------:R-:W-:-:S04]  /*0320*/  @P0 FMUL R13, R13, 0.25 ;  /* 0x3e8000000d0d0820 */ /* 0x000fc80000400000 */
[----:B------:R-:W-:Y:S01]  /*0330*/  @!P2 FMUL R13, R13, 16777216 ;  /* 0x4b8000000d0da820 */ /* 0x000fe20000400000 */
[----:B------:R-:W-:-:S04]  /*0340*/  @P1 FMUL R14, R14, 0.25 ;  /* 0x3e8000000e0e1820 */ /* 0x000fc80000400000 */
[----:B------:R-:W-:Y:S01]  /*0350*/  @!P3 FMUL R14, R14, 16777216 ;  /* 0x4b8000000e0eb820 */ /* 0x000fe20000400000 */
[----:B------:R-:W1:Y:S01]  /*0360*/  MUFU.RCP R13, R13 ;  /* 0x0000000d000d7308 */ /* 0x000e620000001000 */
[----:B------:R-:W-:-:S07]  /*0370*/  FSEL R12, R15, 1, P0 ;  /* 0x3f8000000f0c7808 */ /* 0x000fce0000000000 */
[----:B------:R-:W2:Y:S01]  /*0380*/  MUFU.RCP R14, R14 ;  /* 0x0000000e000e7308 */ /* 0x000ea20000001000 */
[----:B------:R-:W-:Y:S01]  /*0390*/  FSEL R15, R15, 1, P1 ;  /* 0x3f8000000f0f7808 */ /* 0x000fe20000800000 */
[----:B------:R-:W-:Y:S01]  /*03a0*/  @!P2 FMUL R12, R12, 16777216 ;  /* 0x4b8000000c0ca820 */ /* 0x000fe20000400000 */
[----:B----4-:R-:W-:-:S03]  /*03b0*/  FADD R3, -R6, R3 ;  /* 0x0000000306037221 */ /* 0x010fc60000000100 */
[----:B------:R-:W-:Y:S01]  /*03c0*/  @!P3 FMUL R15, R15, 16777216 ;  /* 0x4b8000000f0fb820 */ /* 0x000fe20000400000 */
[----:B---3--:R-:W-:Y:S01]  /*03d0*/  FADD R2, -R7, R2 ;  /* 0x0000000207027221 */ /* 0x008fe20000000100 */
[----:B-1----:R-:W-:Y:S02]  /*03e0*/  FMUL R13, R13, R12 ;  /* 0x0000000c0d0d7220 */ /* 0x002fe40000400000 */
[----:B--2---:R-:W-:Y:S02]  /*03f0*/  FMUL R6, R14, R15 ;  /* 0x0000000f0e067220 */ /* 0x004fe40000400000 */
[----:B------:R-:W-:Y:S02]  /*0400*/  FMUL R13, R2, R13 ;  /* 0x0000000d020d7220 */ /* 0x000fe40000400000 */
[----:B------:R-:W-:Y:S01]  /*0410*/  FMUL R6, R3, R6 ;  /* 0x0000000603067220 */ /* 0x000fe20000400000 */
[----:B0-----:R-:W-:-:S04]  /*0420*/  IMAD.WIDE R4, R0, 0x4, R4 ;  /* 0x0000000400047825 */ /* 0x001fc800078e0204 */
[----:B-----5:R-:W-:Y:S01]  /*0430*/  FFMA R8, R13, R11, R8 ;  /* 0x0000000b0d087223 */ /* 0x020fe20000000008 */
[----:B------:R-:W-:Y:S01]  /*0440*/  FFMA R9, R6, R10, R9 ;  /* 0x0000000a06097223 */ /* 0x000fe20000000009 */
[----:B------:R-:W-:Y:S06]  /*0450*/  @P4 EXIT ;  /* 0x000000000000494d */ /* 0x000fec0003800000 */
[----:B------:R-:W-:Y:S01]  /*0460*/  STG.E.64 desc[UR4][R4.64], R8 ;  /* 0x0000000804007986 */ /* 0x000fe2000c101b04 */
[----:B------:R-:W-:Y:S05]  /*0470*/  EXIT ;  /* 0x000000000000794d */ /* 0x000fea0003800000 */
.L_x_0:
[----:B------:R-:W-:-:S00]  /*0480*/  BRA `(.L_x_0) ;  /* 0xfffffffc00fc7947 */ /* 0x000fc0000383ffff */
[----:B------:R-:W-:-:S00]  /*0490*/  NOP ;  /* 0x0000000000007918 */ /* 0x000fc00000000000 */
        /* <DEDUP_REMOVED lines=14> */
.L_x_1:


//--------------------- .nv.global.init           --------------------------
	.section	.nv.global.init,"aw",@progbits
.nv.global.init:
	.type		_$_str,@object
	.size		_$_str,(_$_str_$_2 - _$_str)
_$_str:
        /*0000*/ 	.byte	0x5f, 0x5f, 0x43, 0x55, 0x44, 0x41, 0x5f, 0x46, 0x54, 0x5a, 0x00
	.type		_$_str_$_2,@object
	.size		_$_str_$_2,(.L_1 - _$_str_$_2)
_$_str_$_2:
        /*000b*/ 	.byte	0x5f, 0x5f, 0x43, 0x55, 0x44, 0x41, 0x5f, 0x50, 0x52, 0x45, 0x43, 0x5f, 0x53, 0x51, 0x52, 0x54
        /*001b*/ 	.byte	0x00
.L_1:


//--------------------- .nv.constant0.triton_poi_fused__native_batch_norm_legit_no_training_31 --------------------------
	.section	.nv.constant0.triton_poi_fused__native_batch_norm_legit_no_training_31,"a",@progbits
	.sectionflags	@""
	.align	4
.nv.constant0.triton_poi_fused__native_batch_norm_legit_no_training_31:
	.zero		580
